	.headerflags	@"EF_CUDA_TEXMODE_UNIFIED EF_CUDA_64BIT_ADDRESS EF_CUDA_ACCELERATORS EF_CUDA_SM90 EF_CUDA_VIRTUAL_SM(EF_CUDA_SM90)"
	.elftype	@"ET_EXEC"


//--------------------- .nv.info                  --------------------------
	.section	.nv.info,"",@"SHT_CUDA_INFO"
	.align	4


	//----- nvinfo : EIATTR_REGCOUNT
	.align		4
        /*0000*/ 	.byte	0x04, 0x2f
        /*0002*/ 	.short	(.L_3 - .L_2)
	.align		4
.L_2:
        /*0004*/ 	.word	index@(triton_poi_fused__native_batch_norm_legit_no_training_add_relu_1)
        /*0008*/ 	.word	0x0000001a


	//----- nvinfo : EIATTR_MIN_STACK_SIZE
	.align		4
.L_3:
        /*000c*/ 	.byte	0x04, 0x12
        /*000e*/ 	.short	(.L_5 - .L_4)
	.align		4
.L_4:
        /*0010*/ 	.word	index@(triton_poi_fused__native_batch_norm_legit_no_training_add_relu_1)
        /*0014*/ 	.word	0x00000000


	//----- nvinfo : EIATTR_FRAME_SIZE
	.align		4
.L_5:
        /*0018*/ 	.byte	0x04, 0x11
        /*001a*/ 	.short	(.L_7 - .L_6)
	.align		4
.L_6:
        /*001c*/ 	.word	index@(triton_poi_fused__native_batch_norm_legit_no_training_add_relu_1)
        /*0020*/ 	.word	0x00000000


	//----- nvinfo : EIATTR_MIN_STACK_SIZE
	.align		4
.L_7:
        /*0024*/ 	.byte	0x04, 0x12
        /*0026*/ 	.short	(.L_9 - .L_8)
	.align		4
.L_8:
        /*0028*/ 	.word	index@(triton_poi_fused__native_batch_norm_legit_no_training_add_relu_1)
        /*002c*/ 	.word	0x00000000
.L_9:


//--------------------- .nv.info.triton_poi_fused__native_batch_norm_legit_no_training_add_relu_1 --------------------------
	.section	.nv.info.triton_poi_fused__native_batch_norm_legit_no_training_add_relu_1,"",@"SHT_CUDA_INFO"
	.sectionflags	@""
	.align	4


	//----- nvinfo : EIATTR_CUDA_API_VERSION
	.align		4
        /*0000*/ 	.byte	0x04, 0x37
        /*0002*/ 	.short	(.L_11 - .L_10)
.L_10:
        /*0004*/ 	.word	0x0000007c


	//----- nvinfo : EIATTR_KPARAM_INFO
	.align		4
.L_11:
        /*0008*/ 	.byte	0x04, 0x17
        /*000a*/ 	.short	(.L_13 - .L_12)
.L_12:
        /*000c*/ 	.word	0x00000000
        /*0010*/ 	.short	0x0007
        /*0012*/ 	.short	0x0038
        /*0014*/ 	.byte	0x00, 0xf0, 0x11, 0x00


	//----- nvinfo : EIATTR_KPARAM_INFO
	.align		4
.L_13:
        /*0018*/ 	.byte	0x04, 0x17
        /*001a*/ 	.short	(.L_15 - .L_14)
.L_14:
        /*001c*/ 	.word	0x00000000
        /*0020*/ 	.short	0x0006
        /*0022*/ 	.short	0x0030
        /*0024*/ 	.byte	0x00, 0xf4, 0x21, 0x00


	//----- nvinfo : EIATTR_KPARAM_INFO
	.align		4
.L_15:
        /*0028*/ 	.byte	0x04, 0x17
        /*002a*/ 	.short	(.L_17 - .L_16)
.L_16:
        /*002c*/ 	.word	0x00000000
        /*0030*/ 	.short	0x0005
        /*0032*/ 	.short	0x0028
        /*0034*/ 	.byte	0x00, 0xf4, 0x21, 0x00


	//----- nvinfo : EIATTR_KPARAM_INFO
	.align		4
.L_17:
        /*0038*/ 	.byte	0x04, 0x17
        /*003a*/ 	.short	(.L_19 - .L_18)
.L_18:
        /*003c*/ 	.word	0x00000000
        /*0040*/ 	.short	0x0004
        /*0042*/ 	.short	0x0020
        /*0044*/ 	.byte	0x00, 0xf4, 0x21, 0x00


	//----- nvinfo : EIATTR_KPARAM_INFO
	.align		4
.L_19:
        /*0048*/ 	.byte	0x04, 0x17
        /*004a*/ 	.short	(.L_21 - .L_20)
.L_20:
        /*004c*/ 	.word	0x00000000
        /*0050*/ 	.short	0x0003
        /*0052*/ 	.short	0x0018
        /*0054*/ 	.byte	0x00, 0xf4, 0x21, 0x00


	//----- nvinfo : EIATTR_KPARAM_INFO
	.align		4
.L_21:
        /*0058*/ 	.byte	0x04, 0x17
        /*005a*/ 	.short	(.L_23 - .L_22)
.L_22:
        /*005c*/ 	.word	0x00000000
        /*0060*/ 	.short	0x0002
        /*0062*/ 	.short	0x0010
        /*0064*/ 	.byte	0x00, 0xf4, 0x21, 0x00


	//----- nvinfo : EIATTR_KPARAM_INFO
	.align		4
.L_23:
        /*0068*/ 	.byte	0x04, 0x17
        /*006a*/ 	.short	(.L_25 - .L_24)
.L_24:
        /*006c*/ 	.word	0x00000000
        /*0070*/ 	.short	0x0001
        /*0072*/ 	.short	0x0008
        /*0074*/ 	.byte	0x00, 0xf4, 0x21, 0x00


	//----- nvinfo : EIATTR_KPARAM_INFO
	.align		4
.L_25:
        /*0078*/ 	.byte	0x04, 0x17
        /*007a*/ 	.short	(.L_27 - .L_26)
.L_26:
        /*007c*/ 	.word	0x00000000
        /*0080*/ 	.short	0x0000
        /*0082*/ 	.short	0x0000
        /*0084*/ 	.byte	0x00, 0xf4, 0x21, 0x00


	//----- nvinfo : EIATTR_SPARSE_MMA_MASK
	.align		4
.L_27:
        /*0088*/ 	.byte	0x03, 0x50
        /*008a*/ 	.short	0x0000


	//----- nvinfo : EIATTR_MAXREG_COUNT
	.align		4
        /*008c*/ 	.byte	0x03, 0x1b
        /*008e*/ 	.short	0x00ff


	//----- nvinfo : EIATTR_EXIT_INSTR_OFFSETS
	.align		4
        /*0090*/ 	.byte	0x04, 0x1c
        /*0092*/ 	.short	(.L_29 - .L_28)


	//   ....[0]....
.L_28:
        /*0094*/ 	.word	0x000004f0


	//   ....[1]....
        /*0098*/ 	.word	0x00000510


	//----- nvinfo : EIATTR_REQNTID
	.align		4
.L_29:
        /*009c*/ 	.byte	0x04, 0x10
        /*009e*/ 	.short	(.L_31 - .L_30)
.L_30:
        /*00a0*/ 	.word	0x00000080
        /*00a4*/ 	.word	0x00000001
        /*00a8*/ 	.word	0x00000001


	//----- nvinfo : EIATTR_CBANK_PARAM_SIZE
	.align		4
.L_31:
        /*00ac*/ 	.byte	0x03, 0x19
        /*00ae*/ 	.short	0x003c


	//----- nvinfo : EIATTR_PARAM_CBANK
	.align		4
        /*00b0*/ 	.byte	0x04, 0x0a
        /*00b2*/ 	.short	(.L_33 - .L_32)
	.align		4
.L_32:
        /*00b4*/ 	.word	index@(.nv.constant0.triton_poi_fused__native_batch_norm_legit_no_training_add_relu_1)
        /*00b8*/ 	.short	0x0210
        /*00ba*/ 	.short	0x003c


	//----- nvinfo : EIATTR_SW_WAR
	.align		4
.L_33:
        /*00bc*/ 	.byte	0x04, 0x36
        /*00be*/ 	.short	(.L_35 - .L_34)
.L_34:
        /*00c0*/ 	.word	0x00000008
.L_35:


//--------------------- .nv.callgraph             --------------------------
	.section	.nv.callgraph,"",@"SHT_CUDA_CALLGRAPH"
	.align	4
	.sectionentsize	8
	.align		4
        /*0000*/ 	.word	0x00000000
	.align		4
        /*0004*/ 	.word	0xffffffff
	.align		4
        /*0008*/ 	.word	0x00000000
	.align		4
        /*000c*/ 	.word	0xfffffffe
	.align		4
        /*0010*/ 	.word	0x00000000
	.align		4
        /*0014*/ 	.word	0xfffffffd
	.align		4
        /*0018*/ 	.word	0x00000000
	.align		4
        /*001c*/ 	.word	0xfffffffc


//--------------------- .nv.constant4             --------------------------
	.section	.nv.constant4,"a",@progbits
	.align	8
	.align		8
.nv.constant4:
        /*0000*/ 	.dword	_$_str
	.align		8
        /*0008*/ 	.dword	_$_str_$_2


//--------------------- .text.triton_poi_fused__native_batch_norm_legit_no_training_add_relu_1 --------------------------
	.section	.text.triton_poi_fused__native_batch_norm_legit_no_training_add_relu_1,"ax",@progbits
	.align	128
        .global         triton_poi_fused__native_batch_norm_legit_no_training_add_relu_1
        .type           triton_poi_fused__native_batch_norm_legit_no_training_add_relu_1,@function
        .size           triton_poi_fused__native_batch_norm_legit_no_training_add_relu_1,(.L_x_1 - triton_poi_fused__native_batch_norm_legit_no_training_add_relu_1)
        .other          triton_poi_fused__native_batch_norm_legit_no_training_add_relu_1,@"STO_CUDA_ENTRY STV_DEFAULT"
triton_poi_fused__native_batch_norm_legit_no_training_add_relu_1:
.text.triton_poi_fused__native_batch_norm_legit_no_training_add_relu_1:
[----:B------:R-:W0:Y:S01]  /*0000*/  LDC R1, c[0x0][0x28] ;  /* 0x00000a00ff017b82 */ /* 0x000e220000000800 */
[----:B------:R-:W1:Y:S07]  /*0010*/  S2R R0, SR_TID.X ;  /* 0x0000000000007919 */ /* 0x000e6e0000002100 */
[----:B------:R-:W2:Y:S01]  /*0020*/  LDC.64 R12, c[0x0][0x220] ;  /* 0x00008800ff0c7b82 */ /* 0x000ea20000000a00 */
[----:B------:R-:W-:Y:S01]  /*0030*/  HFMA2.MMA R6, -RZ, RZ, 0, 0 ;  /* 0x00000000ff067435 */ /* 0x000fe200000001ff */
[----:B------:R-:W-:Y:S01]  /*0040*/  ULDC.64 UR4, c[0x0][0x208] ;  /* 0x0000820000047ab9 */ /* 0x000fe20000000a00 */
[----:B------:R-:W3:Y:S05]  /*0050*/  S2R R7, SR_CTAID.X ;  /* 0x0000000000077919 */ /* 0x000eea0000002500 */
[----:B------:R-:W4:Y:S08]  /*0060*/  LDC.64 R20, c[0x0][0x218] ;  /* 0x00008600ff147b82 */ /* 0x000f300000000a00 */
[----:B------:R-:W5:Y:S08]  /*0070*/  LDC.64 R18, c[0x0][0x210] ;  /* 0x00008400ff127b82 */ /* 0x000f700000000a00 */
[----:B------:R-:W4:Y:S01]  /*0080*/  LDC.64 R14, c[0x0][0x228] ;  /* 0x00008a00ff0e7b82 */ /* 0x000f220000000a00 */
[----:B-1----:R-:W-:-:S07]  /*0090*/  SHF.L.U32 R0, R0, 0x1, RZ ;  /* 0x0000000100007819 */ /* 0x002fce00000006ff */
[----:B------:R-:W1:Y:S01]  /*00a0*/  LDC.64 R8, c[0x0][0x230] ;  /* 0x00008c00ff087b82 */ /* 0x000e620000000a00 */
[----:B---3--:R-:W-:Y:S02]  /*00b0*/  SHF.R.S32.HI R2, RZ, 0x17, R7 ;  /* 0x00000017ff027819 */ /* 0x008fe40000011407 */
[----:B------:R-:W-:Y:S02]  /*00c0*/  LOP3.LUT R0, R0, 0xfe, RZ, 0xc0, !PT ;  /* 0x000000fe00007812 */ /* 0x000fe400078ec0ff */
[----:B------:R-:W-:-:S03]  /*00d0*/  SGXT R2, R2, 0x1 ;  /* 0x000000010202781a */ /* 0x000fc60000000200 */
[----:B------:R-:W3:Y:S01]  /*00e0*/  LDC.64 R4, c[0x0][0x238] ;  /* 0x00008e00ff047b82 */ /* 0x000ee20000000a00 */
[----:B------:R-:W-:-:S04]  /*00f0*/  LEA R7, R7, R0, 0x8 ;  /* 0x0000000007077211 */ /* 0x000fc800078e40ff */
[----:B------:R-:W-:Y:S02]  /*0100*/  LEA.HI R2, R2, R7, RZ, 0x4 ;  /* 0x0000000702027211 */ /* 0x000fe400078f20ff */
[----:B------:R-:W-:Y:S02]  /*0110*/  ISETP.GE.AND P0, PT, R7, 0x100, PT ;  /* 0x000001000700780c */ /* 0x000fe40003f06270 */
[----:B------:R-:W-:-:S04]  /*0120*/  SHF.R.S32.HI R2, RZ, 0x4, R2 ;  /* 0x00000004ff027819 */ /* 0x000fc80000011402 */
[----:B------:R-:W-:-:S04]  /*0130*/  LEA.HI R0, R2, R2, RZ, 0x2 ;  /* 0x0000000202007211 */ /* 0x000fc800078f10ff */
[----:B------:R-:W-:Y:S01]  /*0140*/  LOP3.LUT R3, R0, 0xfffffffc, RZ, 0xc0, !PT ;  /* 0xfffffffc00037812 */ /* 0x000fe200078ec0ff */
[----:B------:R-:W-:-:S03]  /*0150*/  IMAD.MOV.U32 R0, RZ, RZ, RZ ;  /* 0x000000ffff007224 */ /* 0x000fc600078e00ff */
[----:B------:R-:W-:-:S05]  /*0160*/  IADD3 R23, R2, -R3, RZ ;  /* 0x8000000302177210 */ /* 0x000fca0007ffe0ff */
[----:B--2---:R-:W-:-:S05]  /*0170*/  IMAD.WIDE R12, R23, 0x4, R12 ;  /* 0x00000004170c7825 */ /* 0x004fca00078e020c */
[----:B------:R-:W2:Y:S04]  /*0180*/  @!P0 LDG.E.EL R0, desc[UR4][R12.64] ;  /* 0x000000040c008981 */ /* 0x000ea8000c2e1900 */
[----:B------:R1:W2:Y:S01]  /*0190*/  @!P0 LDG.E.EL R6, desc[UR4][R12.64] ;  /* 0x000000040c068981 */ /* 0x0002a2000c2e1900 */
[----:B------:R-:W-:Y:S02]  /*01a0*/  CS2R R10, SRZ ;  /* 0x00000000000a7805 */ /* 0x000fe4000001ff00 */
[----:B------:R-:W-:Y:S01]  /*01b0*/  CS2R R2, SRZ ;  /* 0x0000000000027805 */ /* 0x000fe2000001ff00 */
[----:B----4-:R-:W-:-:S04]  /*01c0*/  IMAD.WIDE R20, R23, 0x4, R20 ;  /* 0x0000000417147825 */ /* 0x010fc800078e0214 */
[----:B-----5:R-:W-:Y:S01]  /*01d0*/  IMAD.WIDE R18, R7, 0x4, R18 ;  /* 0x0000000407127825 */ /* 0x020fe200078e0212 */
[----:B------:R-:W4:Y:S01]  /*01e0*/  @!P0 LDG.E.EL R11, desc[UR4][R20.64] ;  /* 0x00000004140b8981 */ /* 0x000f22000c2e1900 */
[----:B------:R-:W-:Y:S02]  /*01f0*/  CS2R R16, SRZ ;  /* 0x0000000000107805 */ /* 0x000fe4000001ff00 */
[----:B01----:R-:W-:Y:S01]  /*0200*/  IMAD.WIDE R12, R23, 0x4, R14 ;  /* 0x00000004170c7825 */ /* 0x003fe200078e020e */
[----:B------:R-:W5:Y:S01]  /*0210*/  @!P0 LDG.E.EL R10, desc[UR4][R20.64] ;  /* 0x00000004140a8981 */ /* 0x000f62000c2e1900 */
[----:B------:R-:W-:-:S03]  /*0220*/  CS2R R14, SRZ ;  /* 0x00000000000e7805 */ /* 0x000fc6000001ff00 */
[----:B------:R-:W4:Y:S01]  /*0230*/  @!P0 LDG.E.64 R2, desc[UR4][R18.64] ;  /* 0x0000000412028981 */ /* 0x000f22000c1e1b00 */
[----:B------:R-:W-:-:S03]  /*0240*/  IMAD.WIDE R22, R23, 0x4, R8 ;  /* 0x0000000417167825 */ /* 0x000fc600078e0208 */
[----:B------:R-:W5:Y:S04]  /*0250*/  @!P0 LDG.E.EL R16, desc[UR4][R12.64] ;  /* 0x000000040c108981 */ /* 0x000f68000c2e1900 */
[----:B------:R-:W5:Y:S04]  /*0260*/  @!P0 LDG.E.EL R17, desc[UR4][R12.64] ;  /* 0x000000040c118981 */ /* 0x000f68000c2e1900 */
[----:B------:R-:W5:Y:S04]  /*0270*/  @!P0 LDG.E.EL R15, desc[UR4][R22.64] ;  /* 0x00000004160f8981 */ /* 0x000f68000c2e1900 */
[----:B------:R-:W5:Y:S01]  /*0280*/  @!P0 LDG.E.EL R14, desc[UR4][R22.64] ;  /* 0x00000004160e8981 */ /* 0x000f62000c2e1900 */
[----:B------:R-:W-:Y:S01]  /*0290*/  CS2R R8, SRZ ;  /* 0x0000000000087805 */ /* 0x000fe2000001ff00 */
[----:B---3--:R-:W-:-:S05]  /*02a0*/  IMAD.WIDE R4, R7, 0x4, R4 ;  /* 0x0000000407047825 */ /* 0x008fca00078e0204 */
[----:B------:R0:W3:Y:S02]  /*02b0*/  @!P0 LDG.E.64 R8, desc[UR4][R4.64] ;  /* 0x0000000404088981 */ /* 0x0000e4000c1e1b00 */
[----:B0-----:R-:W0:Y:S02]  /*02c0*/  LDC.64 R4, c[0x0][0x240] ;  /* 0x00009000ff047b82 */ /* 0x001e240000000a00 */
[----:B0-----:R-:W-:-:S04]  /*02d0*/  IMAD.WIDE R4, R7, 0x4, R4 ;  /* 0x0000000407047825 */ /* 0x001fc800078e0204 */
[----:B--2---:R-:W-:Y:S01]  /*02e0*/  FADD R0, R0, 9.9999997473787516356e-06 ;  /* 0x3727c5ac00007421 */ /* 0x004fe20000000000 */
[----:B------:R-:W-:-:S03]  /*02f0*/  FADD R6, R6, 9.9999997473787516356e-06 ;  /* 0x3727c5ac06067421 */ /* 0x000fc60000000000 */
[----:B------:R0:W1:Y:S08]  /*0300*/  MUFU.SQRT R18, R0 ;  /* 0x0000000000127308 */ /* 0x0000700000002000 */
[----:B------:R-:W2:Y:S01]  /*0310*/  MUFU.SQRT R19, R6 ;  /* 0x0000000600137308 */ /* 0x000ea20000002000 */
[----:B0-----:R-:W-:Y:S01]  /*0320*/  IMAD.MOV.U32 R0, RZ, RZ, 0x3e800000 ;  /* 0x3e800000ff007424 */ /* 0x001fe200078e00ff */
[C---:B-1----:R-:W-:Y:S01]  /*0330*/  FSETP.GT.AND P1, PT, R18.reuse, 8.50705917302346158658e+37, PT ;  /* 0x7e8000001200780b */ /* 0x042fe20003f24000 */
[----:B----4-:R-:W-:Y:S01]  /*0340*/  FADD R2, -R11, R2 ;  /* 0x000000020b027221 */ /* 0x010fe20000000100 */
[----:B------:R-:W-:Y:S01]  /*0350*/  FSETP.GEU.AND P3, PT, R18, 1.175494350822287508e-38, PT ;  /* 0x008000001200780b */ /* 0x000fe20003f6e000 */
[----:B-----5:R-:W-:Y:S01]  /*0360*/  FADD R3, -R10, R3 ;  /* 0x000000030a037221 */ /* 0x020fe20000000100 */
[----:B------:R-:W-:-:S02]  /*0370*/  FSEL R13, R0, 1, P1 ;  /* 0x3f800000000d7808 */ /* 0x000fc40000800000 */
[C---:B--2---:R-:W-:Y:S02]  /*0380*/  FSETP.GT.AND P2, PT, R19.reuse, 8.50705917302346158658e+37, PT ;  /* 0x7e8000001300780b */ /* 0x044fe40003f44000 */
[----:B------:R-:W-:Y:S02]  /*0390*/  FSETP.GEU.AND P4, PT, R19, 1.175494350822287508e-38, PT ;  /* 0x008000001300780b */ /* 0x000fe40003f8e000 */
[----:B------:R-:W-:-:S03]  /*03a0*/  FSEL R0, R0, 1, P2 ;  /* 0x3f80000000007808 */ /* 0x000fc60001000000 */
[----:B------:R-:W-:Y:S02]  /*03b0*/  @P1 FMUL R18, R18, 0.25 ;  /* 0x3e80000012121820 */ /* 0x000fe40000400000 */
[----:B------:R-:W-:Y:S02]  /*03c0*/  @!P3 FMUL R13, R13, 16777216 ;  /* 0x4b8000000d0db820 */ /* 0x000fe40000400000 */
[----:B------:R-:W-:Y:S02]  /*03d0*/  @!P3 FMUL R18, R18, 16777216 ;  /* 0x4b8000001212b820 */ /* 0x000fe40000400000 */
[----:B------:R-:W-:-:S04]  /*03e0*/  @P2 FMUL R19, R19, 0.25 ;  /* 0x3e80000013132820 */ /* 0x000fc80000400000 */
[----:B------:R-:W0:Y:S01]  /*03f0*/  MUFU.RCP R18, R18 ;  /* 0x0000001200127308 */ /* 0x000e220000001000 */
[----:B------:R-:W-:Y:S01]  /*0400*/  @!P4 FMUL R0, R0, 16777216 ;  /* 0x4b8000000000c820 */ /* 0x000fe20000400000 */
[----:B------:R-:W-:-:S06]  /*0410*/  @!P4 FMUL R19, R19, 16777216 ;  /* 0x4b8000001313c820 */ /* 0x000fcc0000400000 */
[----:B------:R-:W1:Y:S01]  /*0420*/  MUFU.RCP R19, R19 ;  /* 0x0000001300137308 */ /* 0x000e620000001000 */
[----:B0-----:R-:W-:-:S04]  /*0430*/  FMUL R13, R18, R13 ;  /* 0x0000000d120d7220 */ /* 0x001fc80000400000 */
[----:B------:R-:W-:Y:S01]  /*0440*/  FMUL R2, R2, R13 ;  /* 0x0000000d02027220 */ /* 0x000fe20000400000 */
[----:B-1----:R-:W-:-:S03]  /*0450*/  FMUL R0, R19, R0 ;  /* 0x0000000013007220 */ /* 0x002fc60000400000 */
[----:B------:R-:W-:Y:S01]  /*0460*/  FFMA R2, R2, R16, R15 ;  /* 0x0000001002027223 */ /* 0x000fe2000000000f */
[----:B------:R-:W-:-:S04]  /*0470*/  FMUL R3, R3, R0 ;  /* 0x0000000003037220 */ /* 0x000fc80000400000 */
[----:B------:R-:W-:Y:S01]  /*0480*/  FSETP.GEU.AND P1, PT, R2, RZ, PT ;  /* 0x000000ff0200720b */ /* 0x000fe20003f2e000 */
[----:B------:R-:W-:-:S03]  /*0490*/  FFMA R3, R3, R17, R14 ;  /* 0x0000001103037223 */ /* 0x000fc6000000000e */
[----:B------:R-:W-:Y:S02]  /*04a0*/  FSEL R11, R2, RZ, P1 ;  /* 0x000000ff020b7208 */ /* 0x000fe40000800000 */
[----:B------:R-:W-:-:S03]  /*04b0*/  FSETP.GEU.AND P2, PT, R3, RZ, PT ;  /* 0x000000ff0300720b */ /* 0x000fc60003f4e000 */
[----:B---3--:R-:W-:Y:S01]  /*04c0*/  FADD R8, R11, R8 ;  /* 0x000000080b087221 */ /* 0x008fe20000000000 */
[----:B------:R-:W-:-:S05]  /*04d0*/  FSEL R0, R3, RZ, P2 ;  /* 0x000000ff03007208 */ /* 0x000fca0001000000 */
[----:B------:R-:W-:Y:S01]  /*04e0*/  FADD R9, R0, R9 ;  /* 0x0000000900097221 */ /* 0x000fe20000000000 */
[----:B------:R-:W-:Y:S06]  /*04f0*/  @P0 EXIT ;  /* 0x000000000000094d */ /* 0x000fec0003800000 */
[----:B------:R-:W-:Y:S01]  /*0500*/  STG.E.64 desc[UR4][R4.64], R8 ;  /* 0x0000000804007986 */ /* 0x000fe2000c101b04 */
[----:B------:R-:W-:Y:S05]  /*0510*/  EXIT ;  /* 0x000000000000794d */ /* 0x000fea0003800000 */
.L_x_0:
[----:B------:R-:W-:-:S00]  /*0520*/  BRA `(.L_x_0) ;  /* 0xfffffffc00fc7947 */ /* 0x000fc0000383ffff */
[----:B------:R-:W-:-:S00]  /*0530*/  NOP ;  /* 0x0000000000007918 */ /* 0x000fc00000000000 */
        /* <DEDUP_REMOVED lines=12> */
.L_x_1:


//--------------------- .nv.global.init           --------------------------
	.section	.nv.global.init,"aw",@progbits
.nv.global.init:
	.type		_$_str,@object
	.size		_$_str,(_$_str_$_2 - _$_str)
_$_str:
        /*0000*/ 	.byte	0x5f, 0x5f, 0x43, 0x55, 0x44, 0x41, 0x5f, 0x46, 0x54, 0x5a, 0x00
	.type		_$_str_$_2,@object
	.size		_$_str_$_2,(.L_1 - _$_str_$_2)
_$_str_$_2:
        /*000b*/ 	.byte	0x5f, 0x5f, 0x43, 0x55, 0x44, 0x41, 0x5f, 0x50, 0x52, 0x45, 0x43, 0x5f, 0x53, 0x51, 0x52, 0x54
        /*001b*/ 	.byte	0x00
.L_1:


//--------------------- .nv.constant0.triton_poi_fused__native_batch_norm_legit_no_training_add_relu_1 --------------------------
	.section	.nv.constant0.triton_poi_fused__native_batch_norm_legit_no_training_add_relu_1,"a",@progbits
	.sectionflags	@""
	.align	4
.nv.constant0.triton_poi_fused__native_batch_norm_legit_no_training_add_relu_1:
	.zero		588
